//
// Generated by NVIDIA NVVM Compiler
//
// Compiler Build ID: CL-36424714
// Cuda compilation tools, release 13.0, V13.0.88
// Based on NVVM 20.0.0
//

.version 9.0
.target sm_100
.address_size 64

	// .globl	_Z14sumBlockKernelPiS_i
.extern .shared .align 16 .b8 sharedData[];

.visible .entry _Z14sumBlockKernelPiS_i(
	.param .u64 .ptr .align 1 _Z14sumBlockKernelPiS_i_param_0,
	.param .u64 .ptr .align 1 _Z14sumBlockKernelPiS_i_param_1,
	.param .u32 _Z14sumBlockKernelPiS_i_param_2
)
{
	.reg .pred 	%p<6>;
	.reg .b32 	%r<21>;
	.reg .b64 	%rd<9>;

	ld.param.u64 	%rd1, [_Z14sumBlockKernelPiS_i_param_0];
	ld.param.u64 	%rd2, [_Z14sumBlockKernelPiS_i_param_1];
	ld.param.u32 	%r12, [_Z14sumBlockKernelPiS_i_param_2];
	mov.u32 	%r1, %ctaid.x;
	mov.u32 	%r18, %ntid.x;
	mov.u32 	%r3, %tid.x;
	mad.lo.s32 	%r4, %r1, %r18, %r3;
	setp.ge.s32 	%p1, %r4, %r12;
	shl.b32 	%r13, %r3, 2;
	mov.u32 	%r14, sharedData;
	add.s32 	%r5, %r14, %r13;
	@%p1 bra 	$L__BB0_2;
	cvta.to.global.u64 	%rd3, %rd2;
	mul.wide.s32 	%rd4, %r4, 4;
	add.s64 	%rd5, %rd3, %rd4;
	ld.global.u32 	%r16, [%rd5];
	st.shared.u32 	[%r5], %r16;
	bra.uni 	$L__BB0_3;
$L__BB0_2:
	mov.b32 	%r15, 0;
	st.shared.u32 	[%r5], %r15;
$L__BB0_3:
	bar.sync 	0;
	ld.shared.u32 	%r20, [%r5];
	setp.lt.u32 	%p2, %r18, 2;
	@%p2 bra 	$L__BB0_5;
$L__BB0_4:
	shr.u32 	%r9, %r18, 1;
	shfl.sync.down.b32	%r17|%p3, %r20, %r9, 31, -1;
	add.s32 	%r20, %r17, %r20;
	setp.gt.u32 	%p4, %r18, 3;
	mov.u32 	%r18, %r9;
	@%p4 bra 	$L__BB0_4;
$L__BB0_5:
	setp.ne.s32 	%p5, %r3, 0;
	@%p5 bra 	$L__BB0_7;
	cvta.to.global.u64 	%rd6, %rd1;
	mul.wide.u32 	%rd7, %r1, 4;
	add.s64 	%rd8, %rd6, %rd7;
	st.global.u32 	[%rd8], %r20;
$L__BB0_7:
	ret;

}


// ===== COMPILED SASS (sm_100) =====

	.target	sm_100

	.elftype	@"ET_EXEC"


//--------------------- .note.nv.tkinfo           --------------------------
	.section	.note.nv.tkinfo,"",@"SHT_NOTE"
	.sectionflags	@"SHF_NOTE_NV_TKINFO"
	.tkinfo
        /*0018*/ 	.word	0x00000002
        /*0030*/ 	.string	""
        /*0030*/ 	.string	"ptxas"
        /*0030*/ 	.string	"Cuda compilation tools, release 13.0, V13.0.88"
        /*0030*/ 	.string	"Build cuda_13.0.r13.0/compiler.36424714_0"
        /*0030*/ 	.string	"-arch sm_100 -m 64 "



//--------------------- .note.nv.cuinfo           --------------------------
	.section	.note.nv.cuinfo,"",@"SHT_NOTE"
	.sectionflags	@"SHF_NOTE_NV_CUINFO"
        /*0018*/ 	.short	0x0002
        /*001a*/ 	.short	0x0064
        /*001c*/ 	.short	0x0082
	.zero		2


//--------------------- .nv.info                  --------------------------
	.section	.nv.info,"",@"SHT_CUDA_INFO"
	.align	4


	//----- nvinfo : EIATTR_REGCOUNT
	.align		4
        /*0000*/ 	.byte	0x04, 0x2f
        /*0002*/ 	.short	(.L_1 - .L_0)
	.align		4
.L_0:
        /*0004*/ 	.word	index@(_Z14sumBlockKernelPiS_i)
        /*0008*/ 	.word	0x0000000a


	//----- nvinfo : EIATTR_FRAME_SIZE
	.align		4
.L_1:
        /*000c*/ 	.byte	0x04, 0x11
        /*000e*/ 	.short	(.L_3 - .L_2)
	.align		4
.L_2:
        /*0010*/ 	.word	index@(_Z14sumBlockKernelPiS_i)
        /*0014*/ 	.word	0x00000000


	//----- nvinfo : EIATTR_MIN_STACK_SIZE
	.align		4
.L_3:
        /*0018*/ 	.byte	0x04, 0x12
        /*001a*/ 	.short	(.L_5 - .L_4)
	.align		4
.L_4:
        /*001c*/ 	.word	index@(_Z14sumBlockKernelPiS_i)
        /*0020*/ 	.word	0x00000000
.L_5:


//--------------------- .nv.compat                --------------------------
	.section	.nv.compat,"",@"SHT_CUDA_COMPAT_INFO"
	.align	4
        /*0000*/ 	.byte	0x02, 0x09, 0x00, 0x00, 0x02, 0x02, 0x01, 0x00, 0x02, 0x05, 0x05, 0x00, 0x03, 0x07, 0x01, 0x01
        /*0010*/ 	.byte	0x02, 0x03, 0x00, 0x00, 0x02, 0x06, 0x01, 0x00, 0x04, 0x0b, 0x08, 0x00, 0x09, 0x00, 0x00, 0x00
        /*0020*/ 	.byte	0x00, 0x00, 0x00, 0x00


//--------------------- .nv.info._Z14sumBlockKernelPiS_i --------------------------
	.section	.nv.info._Z14sumBlockKernelPiS_i,"",@"SHT_CUDA_INFO"
	.sectionflags	@""
	.align	4


	//----- nvinfo : EIATTR_CUDA_API_VERSION
	.align		4
        /*0000*/ 	.byte	0x04, 0x37
        /*0002*/ 	.short	(.L_7 - .L_6)
.L_6:
        /*0004*/ 	.word	0x00000082


	//----- nvinfo : EIATTR_KPARAM_INFO
	.align		4
.L_7:
        /*0008*/ 	.byte	0x04, 0x17
        /*000a*/ 	.short	(.L_9 - .L_8)
.L_8:
        /*000c*/ 	.word	0x00000000
        /*0010*/ 	.short	0x0002
        /*0012*/ 	.short	0x0010
        /*0014*/ 	.byte	0x00, 0xf0, 0x11, 0x00


	//----- nvinfo : EIATTR_KPARAM_INFO
	.align		4
.L_9:
        /*0018*/ 	.byte	0x04, 0x17
        /*001a*/ 	.short	(.L_11 - .L_10)
.L_10:
        /*001c*/ 	.word	0x00000000
        /*0020*/ 	.short	0x0001
        /*0022*/ 	.short	0x0008
        /*0024*/ 	.byte	0x00, 0xf5, 0x21, 0x00


	//----- nvinfo : EIATTR_KPARAM_INFO
	.align		4
.L_11:
        /*0028*/ 	.byte	0x04, 0x17
        /*002a*/ 	.short	(.L_13 - .L_12)
.L_12:
        /*002c*/ 	.word	0x00000000
        /*0030*/ 	.short	0x0000
        /*0032*/ 	.short	0x0000
        /*0034*/ 	.byte	0x00, 0xf5, 0x21, 0x00


	//----- nvinfo : EIATTR_SPARSE_MMA_MASK
	.align		4
.L_13:
        /*0038*/ 	.byte	0x03, 0x50
        /*003a*/ 	.short	0x0000


	//----- nvinfo : EIATTR_MAXREG_COUNT
	.align		4
        /*003c*/ 	.byte	0x03, 0x1b
        /*003e*/ 	.short	0x00ff


	//----- nvinfo : EIATTR_NUM_BARRIERS
	.align		4
        /*0040*/ 	.byte	0x02, 0x4c
        /*0042*/ 	.byte	0x01
	.zero		1


	//----- nvinfo : EIATTR_MERCURY_ISA_VERSION
	.align		4
        /*0044*/ 	.byte	0x03, 0x5f
        /*0046*/ 	.short	0x0101


	//----- nvinfo : EIATTR_COOP_GROUP_MASK_REGIDS
	.align		4
        /*0048*/ 	.byte	0x04, 0x29
        /*004a*/ 	.short	(.L_15 - .L_14)


	//   ....[0]....
.L_14:
        /*004c*/ 	.word	0xffffffff


	//----- nvinfo : EIATTR_COOP_GROUP_INSTR_OFFSETS
	.align		4
.L_15:
        /*0050*/ 	.byte	0x04, 0x28
        /*0052*/ 	.short	(.L_17 - .L_16)


	//   ....[0]....
.L_16:
        /*0054*/ 	.word	0x00000190


	//----- nvinfo : EIATTR_VRC_CTA_INIT_COUNT
	.align		4
.L_17:
        /*0058*/ 	.byte	0x02, 0x4a
	.zero		1
	.zero		1


	//----- nvinfo : EIATTR_EXIT_INSTR_OFFSETS
	.align		4
        /*005c*/ 	.byte	0x04, 0x1c
        /*005e*/ 	.short	(.L_19 - .L_18)


	//   ....[0]....
.L_18:
        /*0060*/ 	.word	0x000001d0


	//   ....[1]....
        /*0064*/ 	.word	0x00000210


	//----- nvinfo : EIATTR_CBANK_PARAM_SIZE
	.align		4
.L_19:
        /*0068*/ 	.byte	0x03, 0x19
        /*006a*/ 	.short	0x0014


	//----- nvinfo : EIATTR_PARAM_CBANK
	.align		4
        /*006c*/ 	.byte	0x04, 0x0a
        /*006e*/ 	.short	(.L_21 - .L_20)
	.align		4
.L_20:
        /*0070*/ 	.word	index@(.nv.constant0._Z14sumBlockKernelPiS_i)
        /*0074*/ 	.short	0x0380
        /*0076*/ 	.short	0x0014


	//----- nvinfo : EIATTR_SW_WAR
	.align		4
.L_21:
        /*0078*/ 	.byte	0x04, 0x36
        /*007a*/ 	.short	(.L_23 - .L_22)
.L_22:
        /*007c*/ 	.word	0x00000008
.L_23:


//--------------------- .nv.callgraph             --------------------------
	.section	.nv.callgraph,"",@"SHT_CUDA_CALLGRAPH"
	.align	4
	.sectionentsize	8
	.align		4
        /*0000*/ 	.word	0x00000000
	.align		4
        /*0004*/ 	.word	0xffffffff
	.align		4
        /*0008*/ 	.word	0x00000000
	.align		4
        /*000c*/ 	.word	0xfffffffe
	.align		4
        /*0010*/ 	.word	0x00000000
	.align		4
        /*0014*/ 	.word	0xfffffffd
	.align		4
        /*0018*/ 	.word	0x00000000
	.align		4
        /*001c*/ 	.word	0xfffffffc


//--------------------- .text._Z14sumBlockKernelPiS_i --------------------------
	.section	.text._Z14sumBlockKernelPiS_i,"ax",@progbits
	.align	128
        .global         _Z14sumBlockKernelPiS_i
        .type           _Z14sumBlockKernelPiS_i,@function
        .size           _Z14sumBlockKernelPiS_i,(.L_x_3 - _Z14sumBlockKernelPiS_i)
        .other          _Z14sumBlockKernelPiS_i,@"STO_CUDA_ENTRY STV_DEFAULT"
_Z14sumBlockKernelPiS_i:
.text._Z14sumBlockKernelPiS_i:
[----:B------:R-:W-:Y:S01]  /*0000*/  LDC R1, c[0x0][0x37c] ;  /* 0x0000df00ff017b82 */ /* 0x000fe20000000800 */
[----:B------:R-:W0:Y:S01]  /*0010*/  S2R R7, SR_CTAID.X ;  /* 0x0000000000077919 */ /* 0x000e220000002500 */
[----:B------:R-:W0:Y:S01]  /*0020*/  LDCU UR8, c[0x0][0x360] ;  /* 0x00006c00ff0877ac */ /* 0x000e220008000800 */
[----:B------:R-:W0:Y:S01]  /*0030*/  S2R R6, SR_TID.X ;  /* 0x0000000000067919 */ /* 0x000e220000002100 */
[----:B------:R-:W1:Y:S01]  /*0040*/  LDCU UR4, c[0x0][0x390] ;  /* 0x00007200ff0477ac */ /* 0x000e620008000800 */
[----:B------:R-:W2:Y:S01]  /*0050*/  LDCU.64 UR6, c[0x0][0x358] ;  /* 0x00006b00ff0677ac */ /* 0x000ea20008000a00 */
[----:B0-----:R-:W-:-:S05]  /*0060*/  IMAD R5, R7, UR8, R6 ;  /* 0x0000000807057c24 */ /* 0x001fca000f8e0206 */
[----:B-1----:R-:W-:-:S13]  /*0070*/  ISETP.GE.AND P1, PT, R5, UR4, PT ;  /* 0x0000000405007c0c */ /* 0x002fda000bf26270 */
[----:B------:R-:W0:Y:S02]  /*0080*/  @!P1 LDC.64 R2, c[0x0][0x388] ;  /* 0x0000e200ff029b82 */ /* 0x000e240000000a00 */
[----:B0-----:R-:W-:-:S06]  /*0090*/  @!P1 IMAD.WIDE R2, R5, 0x4, R2 ;  /* 0x0000000405029825 */ /* 0x001fcc00078e0202 */
[----:B--2---:R-:W2:Y:S01]  /*00a0*/  @!P1 LDG.E R3, desc[UR6][R2.64] ;  /* 0x0000000602039981 */ /* 0x004ea2000c1e1900 */
[----:B------:R-:W0:Y:S01]  /*00b0*/  S2UR UR5, SR_CgaCtaId ;  /* 0x00000000000579c3 */ /* 0x000e220000008800 */
[----:B------:R-:W-:Y:S01]  /*00c0*/  UMOV UR4, 0x400 ;  /* 0x0000040000047882 */ /* 0x000fe20000000000 */
[----:B------:R-:W-:Y:S01]  /*00d0*/  IMAD.U32 R4, RZ, RZ, UR8 ;  /* 0x00000008ff047e24 */ /* 0x000fe2000f8e00ff */
[----:B------:R-:W-:-:S04]  /*00e0*/  ISETP.NE.AND P0, PT, R6, RZ, PT ;  /* 0x000000ff0600720c */ /* 0x000fc80003f05270 */
[----:B------:R-:W-:Y:S01]  /*00f0*/  ISETP.GE.U32.AND P2, PT, R4, 0x2, PT ;  /* 0x000000020400780c */ /* 0x000fe20003f46070 */
[----:B0-----:R-:W-:-:S06]  /*0100*/  ULEA UR4, UR5, UR4, 0x18 ;  /* 0x0000000405047291 */ /* 0x001fcc000f8ec0ff */
[----:B------:R-:W-:-:S05]  /*0110*/  LEA R0, R6, UR4, 0x2 ;  /* 0x0000000406007c11 */ /* 0x000fca000f8e10ff */
[----:B--2---:R0:W-:Y:S04]  /*0120*/  @!P1 STS [R0], R3 ;  /* 0x0000000300009388 */ /* 0x0041e80000000800 */
[----:B------:R0:W-:Y:S01]  /*0130*/  @P1 STS [R0], RZ ;  /* 0x000000ff00001388 */ /* 0x0001e20000000800 */
[----:B------:R-:W-:Y:S06]  /*0140*/  BAR.SYNC.DEFER_BLOCKING 0x0 ;  /* 0x0000000000007b1d */ /* 0x000fec0000010000 */
[----:B------:R0:W1:Y:S01]  /*0150*/  LDS R5, [R0] ;  /* 0x0000000000057984 */ /* 0x0000620000000800 */
[----:B------:R-:W-:Y:S05]  /*0160*/  @!P2 BRA `(.L_x_0) ;  /* 0x000000000018a947 */ /* 0x000fea0003800000 */
.L_x_1:
[----:B0-----:R-:W-:Y:S02]  /*0170*/  SHF.R.U32.HI R0, RZ, 0x1, R4 ;  /* 0x00000001ff007819 */ /* 0x001fe40000011604 */
[----:B------:R-:W-:-:S03]  /*0180*/  ISETP.GT.U32.AND P1, PT, R4, 0x3, PT ;  /* 0x000000030400780c */ /* 0x000fc60003f24070 */
[----:B-1----:R-:W0:Y:S01]  /*0190*/  SHFL.DOWN PT, R2, R5, R0, 0x1f ;  /* 0x08001f0005027589 */ /* 0x002e2200000e0000 */
[----:B------:R-:W-:Y:S02]  /*01a0*/  IMAD.MOV.U32 R4, RZ, RZ, R0 ;  /* 0x000000ffff047224 */ /* 0x000fe400078e0000 */
[----:B0-----:R-:W-:-:S07]  /*01b0*/  IMAD.IADD R5, R2, 0x1, R5 ;  /* 0x0000000102057824 */ /* 0x001fce00078e0205 */
[----:B------:R-:W-:Y:S05]  /*01c0*/  @P1 BRA `(.L_x_1) ;  /* 0xfffffffc00e81947 */ /* 0x000fea000383ffff */
.L_x_0:
[----:B------:R-:W-:Y:S05]  /*01d0*/  @P0 EXIT ;  /* 0x000000000000094d */ /* 0x000fea0003800000 */
[----:B0-----:R-:W0:Y:S02]  /*01e0*/  LDC.64 R2, c[0x0][0x380] ;  /* 0x0000e000ff027b82 */ /* 0x001e240000000a00 */
[----:B0-----:R-:W-:-:S05]  /*01f0*/  IMAD.WIDE.U32 R2, R7, 0x4, R2 ;  /* 0x0000000407027825 */ /* 0x001fca00078e0002 */
[----:B-1----:R-:W-:Y:S01]  /*0200*/  STG.E desc[UR6][R2.64], R5 ;  /* 0x0000000502007986 */ /* 0x002fe2000c101906 */
[----:B------:R-:W-:Y:S05]  /*0210*/  EXIT ;  /* 0x000000000000794d */ /* 0x000fea0003800000 */
.L_x_2:
[----:B------:R-:W-:-:S00]  /*0220*/  BRA `(.L_x_2) ;  /* 0xfffffffc00fc7947 */ /* 0x000fc0000383ffff */
[----:B------:R-:W-:-:S00]  /*0230*/  NOP ;  /* 0x0000000000007918 */ /* 0x000fc00000000000 */
        /* <DEDUP_REMOVED lines=12> */
.L_x_3:


//--------------------- .nv.shared._Z14sumBlockKernelPiS_i --------------------------
	.section	.nv.shared._Z14sumBlockKernelPiS_i,"aw",@nobits
	.sectionflags	@""
	.align	16
	.zero		1024


//--------------------- .nv.shared.reserved.0     --------------------------
	.section	.nv.shared.reserved.0,"aw",@nobits
	.weak		__nv_reservedSMEM_offset_0_alias
	.size		__nv_reservedSMEM_offset_0_alias, 0, 64
	.other		__nv_reservedSMEM_offset_0_alias,@"STO_CUDA_RESERVED_SHARED STV_DEFAULT"
__nv_reservedSMEM_offset_0_alias:
	.zero		0
	.zero		64


//--------------------- .nv.constant0._Z14sumBlockKernelPiS_i --------------------------
	.section	.nv.constant0._Z14sumBlockKernelPiS_i,"a",@progbits
	.sectionflags	@""
	.align	4
.nv.constant0._Z14sumBlockKernelPiS_i:
	.zero		916


//--------------------- SYMBOLS --------------------------

	.type		.nv.reservedSmem.offset0,@object
	.size		.nv.reservedSmem.offset0,0x4
	.type		.nv.reservedSmem.cap,@object
	.size		.nv.reservedSmem.cap,0x4
